//
// Generated by NVIDIA NVVM Compiler
//
// Compiler Build ID: CL-36424714
// Cuda compilation tools, release 13.0, V13.0.88
// Based on NVVM 20.0.0
//

.version 9.0
.target sm_100
.address_size 64

	// .globl	_Z9transposePiS_i

.visible .entry _Z9transposePiS_i(
	.param .u64 .ptr .align 1 _Z9transposePiS_i_param_0,
	.param .u64 .ptr .align 1 _Z9transposePiS_i_param_1,
	.param .u32 _Z9transposePiS_i_param_2
)
{
	.reg .pred 	%p<2>;
	.reg .b32 	%r<14>;
	.reg .b64 	%rd<9>;

	ld.param.u64 	%rd1, [_Z9transposePiS_i_param_0];
	ld.param.u64 	%rd2, [_Z9transposePiS_i_param_1];
	ld.param.u32 	%r3, [_Z9transposePiS_i_param_2];
	mov.u32 	%r4, %ctaid.y;
	mov.u32 	%r5, %ntid.y;
	mov.u32 	%r6, %tid.y;
	mad.lo.s32 	%r1, %r4, %r5, %r6;
	mov.u32 	%r7, %ctaid.x;
	mov.u32 	%r8, %ntid.x;
	mov.u32 	%r9, %tid.x;
	mad.lo.s32 	%r2, %r7, %r8, %r9;
	max.s32 	%r10, %r1, %r2;
	setp.ge.s32 	%p1, %r10, %r3;
	@%p1 bra 	$L__BB0_2;
	cvta.to.global.u64 	%rd3, %rd1;
	cvta.to.global.u64 	%rd4, %rd2;
	mad.lo.s32 	%r11, %r3, %r1, %r2;
	mul.wide.s32 	%rd5, %r11, 4;
	add.s64 	%rd6, %rd3, %rd5;
	ld.global.u32 	%r12, [%rd6];
	mad.lo.s32 	%r13, %r3, %r2, %r1;
	mul.wide.s32 	%rd7, %r13, 4;
	add.s64 	%rd8, %rd4, %rd7;
	st.global.u32 	[%rd8], %r12;
$L__BB0_2:
	ret;

}
	// .globl	_Z5tracePiS_i
.visible .entry _Z5tracePiS_i(
	.param .u64 .ptr .align 1 _Z5tracePiS_i_param_0,
	.param .u64 .ptr .align 1 _Z5tracePiS_i_param_1,
	.param .u32 _Z5tracePiS_i_param_2
)
{
	.reg .pred 	%p<10>;
	.reg .b32 	%r<198>;
	.reg .b64 	%rd<94>;

	ld.param.u64 	%rd6, [_Z5tracePiS_i_param_0];
	ld.param.u32 	%r79, [_Z5tracePiS_i_param_2];
	cvta.to.global.u64 	%rd1, %rd6;
	setp.lt.s32 	%p1, %r79, 1;
	mov.b32 	%r197, 0;
	@%p1 bra 	$L__BB1_13;
	ld.param.u32 	%r158, [_Z5tracePiS_i_param_2];
	add.s32 	%r83, %r158, -1;
	setp.lt.u32 	%p2, %r83, 15;
	mov.b32 	%r189, 0;
	mov.u32 	%r197, %r189;
	@%p2 bra 	$L__BB1_4;
	ld.param.u32 	%r168, [_Z5tracePiS_i_param_2];
	and.b32  	%r85, %r168, 2147483632;
	neg.s32 	%r183, %r85;
	add.s64 	%rd93, %rd1, 60;
	mul.lo.s32 	%r182, %r168, 15;
	mul.lo.s32 	%r181, %r168, 14;
	mul.lo.s32 	%r180, %r168, 13;
	mul.lo.s32 	%r179, %r168, 12;
	mul.lo.s32 	%r178, %r168, 11;
	mul.lo.s32 	%r177, %r168, 10;
	mul.lo.s32 	%r176, %r168, 9;
	shl.b32 	%r175, %r168, 3;
	mul.lo.s32 	%r174, %r168, 7;
	mul.lo.s32 	%r173, %r168, 6;
	mul.lo.s32 	%r172, %r168, 5;
	shl.b32 	%r171, %r168, 2;
	mul.lo.s32 	%r170, %r168, 3;
	shl.b32 	%r169, %r168, 1;
	mov.b32 	%r167, 0;
	mov.u32 	%r197, %r167;
$L__BB1_3:
	.pragma "nounroll";
	ld.param.u32 	%r160, [_Z5tracePiS_i_param_2];
	ld.param.u64 	%rd90, [_Z5tracePiS_i_param_0];
	and.b32  	%r189, %r160, 2147483632;
	mul.wide.u32 	%rd8, %r182, 4;
	mul.wide.u32 	%rd9, %r181, 4;
	mul.wide.u32 	%rd10, %r180, 4;
	mul.wide.u32 	%rd11, %r179, 4;
	mul.wide.u32 	%rd12, %r178, 4;
	mul.wide.u32 	%rd13, %r177, 4;
	mul.wide.u32 	%rd14, %r176, 4;
	mul.wide.u32 	%rd15, %r175, 4;
	mul.wide.u32 	%rd16, %r174, 4;
	mul.wide.u32 	%rd17, %r173, 4;
	mul.wide.u32 	%rd18, %r172, 4;
	mul.wide.u32 	%rd19, %r171, 4;
	mul.wide.u32 	%rd20, %r170, 4;
	mul.wide.u32 	%rd21, %r169, 4;
	mul.wide.u32 	%rd22, %r168, 4;
	cvta.to.global.u64 	%rd23, %rd90;
	mul.wide.u32 	%rd24, %r167, 4;
	add.s64 	%rd25, %rd23, %rd24;
	ld.global.u32 	%r86, [%rd25];
	add.s32 	%r87, %r86, %r197;
	add.s64 	%rd26, %rd93, %rd22;
	ld.global.u32 	%r88, [%rd26+-56];
	add.s32 	%r89, %r88, %r87;
	add.s64 	%rd27, %rd93, %rd21;
	ld.global.u32 	%r90, [%rd27+-52];
	add.s32 	%r91, %r90, %r89;
	add.s64 	%rd28, %rd93, %rd20;
	ld.global.u32 	%r92, [%rd28+-48];
	add.s32 	%r93, %r92, %r91;
	add.s64 	%rd29, %rd93, %rd19;
	ld.global.u32 	%r94, [%rd29+-44];
	add.s32 	%r95, %r94, %r93;
	add.s64 	%rd30, %rd93, %rd18;
	ld.global.u32 	%r96, [%rd30+-40];
	add.s32 	%r97, %r96, %r95;
	add.s64 	%rd31, %rd93, %rd17;
	ld.global.u32 	%r98, [%rd31+-36];
	add.s32 	%r99, %r98, %r97;
	add.s64 	%rd32, %rd93, %rd16;
	ld.global.u32 	%r100, [%rd32+-32];
	add.s32 	%r101, %r100, %r99;
	add.s64 	%rd33, %rd93, %rd15;
	ld.global.u32 	%r102, [%rd33+-28];
	add.s32 	%r103, %r102, %r101;
	add.s64 	%rd34, %rd93, %rd14;
	ld.global.u32 	%r104, [%rd34+-24];
	add.s32 	%r105, %r104, %r103;
	add.s64 	%rd35, %rd93, %rd13;
	ld.global.u32 	%r106, [%rd35+-20];
	add.s32 	%r107, %r106, %r105;
	add.s64 	%rd36, %rd93, %rd12;
	ld.global.u32 	%r108, [%rd36+-16];
	add.s32 	%r109, %r108, %r107;
	add.s64 	%rd37, %rd93, %rd11;
	ld.global.u32 	%r110, [%rd37+-12];
	add.s32 	%r111, %r110, %r109;
	add.s64 	%rd38, %rd93, %rd10;
	ld.global.u32 	%r112, [%rd38+-8];
	add.s32 	%r113, %r112, %r111;
	add.s64 	%rd39, %rd93, %rd9;
	ld.global.u32 	%r114, [%rd39+-4];
	add.s32 	%r115, %r114, %r113;
	add.s64 	%rd40, %rd93, %rd8;
	ld.global.u32 	%r116, [%rd40];
	add.s32 	%r197, %r116, %r115;
	add.s32 	%r183, %r183, 16;
	add.s64 	%rd93, %rd93, 64;
	shl.b32 	%r117, %r160, 4;
	add.s32 	%r182, %r182, %r117;
	add.s32 	%r181, %r181, %r117;
	add.s32 	%r180, %r180, %r117;
	add.s32 	%r179, %r179, %r117;
	add.s32 	%r178, %r178, %r117;
	add.s32 	%r177, %r177, %r117;
	add.s32 	%r176, %r176, %r117;
	add.s32 	%r175, %r175, %r117;
	add.s32 	%r174, %r174, %r117;
	add.s32 	%r173, %r173, %r117;
	add.s32 	%r172, %r172, %r117;
	add.s32 	%r171, %r171, %r117;
	add.s32 	%r170, %r170, %r117;
	add.s32 	%r169, %r169, %r117;
	add.s32 	%r168, %r168, %r117;
	add.s32 	%r118, %r117, %r167;
	add.s32 	%r167, %r118, 16;
	setp.ne.s32 	%p3, %r183, 0;
	@%p3 bra 	$L__BB1_3;
$L__BB1_4:
	ld.param.u32 	%r161, [_Z5tracePiS_i_param_2];
	and.b32  	%r56, %r161, 15;
	setp.eq.s32 	%p4, %r56, 0;
	@%p4 bra 	$L__BB1_13;
	ld.param.u32 	%r162, [_Z5tracePiS_i_param_2];
	ld.param.u64 	%rd91, [_Z5tracePiS_i_param_0];
	cvta.to.global.u64 	%rd5, %rd91;
	and.b32  	%r57, %r162, 7;
	setp.lt.u32 	%p5, %r56, 8;
	@%p5 bra 	$L__BB1_7;
	ld.param.u32 	%r163, [_Z5tracePiS_i_param_2];
	mul.lo.s32 	%r120, %r189, %r163;
	add.s32 	%r121, %r120, %r189;
	mul.wide.u32 	%rd41, %r121, 4;
	add.s64 	%rd42, %rd5, %rd41;
	ld.global.u32 	%r122, [%rd42];
	add.s32 	%r123, %r122, %r197;
	add.s32 	%r124, %r120, %r163;
	cvt.u64.u32 	%rd43, %r124;
	cvt.u64.u32 	%rd44, %r189;
	add.s64 	%rd45, %rd43, %rd44;
	shl.b64 	%rd46, %rd45, 2;
	add.s64 	%rd47, %rd5, %rd46;
	ld.global.u32 	%r125, [%rd47+4];
	add.s32 	%r126, %r125, %r123;
	add.s32 	%r127, %r124, %r163;
	cvt.u64.u32 	%rd48, %r127;
	add.s64 	%rd49, %rd48, %rd44;
	shl.b64 	%rd50, %rd49, 2;
	add.s64 	%rd51, %rd5, %rd50;
	ld.global.u32 	%r128, [%rd51+8];
	add.s32 	%r129, %r128, %r126;
	add.s32 	%r130, %r127, %r163;
	cvt.u64.u32 	%rd52, %r130;
	add.s64 	%rd53, %rd52, %rd44;
	shl.b64 	%rd54, %rd53, 2;
	add.s64 	%rd55, %rd5, %rd54;
	ld.global.u32 	%r131, [%rd55+12];
	add.s32 	%r132, %r131, %r129;
	add.s32 	%r133, %r130, %r163;
	cvt.u64.u32 	%rd56, %r133;
	add.s64 	%rd57, %rd56, %rd44;
	shl.b64 	%rd58, %rd57, 2;
	add.s64 	%rd59, %rd5, %rd58;
	ld.global.u32 	%r134, [%rd59+16];
	add.s32 	%r135, %r134, %r132;
	add.s32 	%r136, %r133, %r163;
	cvt.u64.u32 	%rd60, %r136;
	add.s64 	%rd61, %rd60, %rd44;
	shl.b64 	%rd62, %rd61, 2;
	add.s64 	%rd63, %rd5, %rd62;
	ld.global.u32 	%r137, [%rd63+20];
	add.s32 	%r138, %r137, %r135;
	add.s32 	%r139, %r136, %r163;
	cvt.u64.u32 	%rd64, %r139;
	add.s64 	%rd65, %rd64, %rd44;
	shl.b64 	%rd66, %rd65, 2;
	add.s64 	%rd67, %rd5, %rd66;
	ld.global.u32 	%r140, [%rd67+24];
	add.s32 	%r141, %r140, %r138;
	add.s32 	%r142, %r139, %r163;
	cvt.u64.u32 	%rd68, %r142;
	add.s64 	%rd69, %rd68, %rd44;
	shl.b64 	%rd70, %rd69, 2;
	add.s64 	%rd71, %rd5, %rd70;
	ld.global.u32 	%r143, [%rd71+28];
	add.s32 	%r197, %r143, %r141;
	add.s32 	%r189, %r189, 8;
$L__BB1_7:
	setp.eq.s32 	%p6, %r57, 0;
	@%p6 bra 	$L__BB1_13;
	ld.param.u32 	%r164, [_Z5tracePiS_i_param_2];
	and.b32  	%r63, %r164, 3;
	setp.lt.u32 	%p7, %r57, 4;
	@%p7 bra 	$L__BB1_10;
	ld.param.u32 	%r165, [_Z5tracePiS_i_param_2];
	mul.lo.s32 	%r145, %r189, %r165;
	add.s32 	%r146, %r145, %r189;
	mul.wide.u32 	%rd72, %r146, 4;
	add.s64 	%rd73, %rd5, %rd72;
	ld.global.u32 	%r147, [%rd73];
	add.s32 	%r148, %r147, %r197;
	add.s32 	%r149, %r145, %r165;
	cvt.u64.u32 	%rd74, %r149;
	cvt.u64.u32 	%rd75, %r189;
	add.s64 	%rd76, %rd74, %rd75;
	shl.b64 	%rd77, %rd76, 2;
	add.s64 	%rd78, %rd5, %rd77;
	ld.global.u32 	%r150, [%rd78+4];
	add.s32 	%r151, %r150, %r148;
	add.s32 	%r152, %r149, %r165;
	cvt.u64.u32 	%rd79, %r152;
	add.s64 	%rd80, %rd79, %rd75;
	shl.b64 	%rd81, %rd80, 2;
	add.s64 	%rd82, %rd5, %rd81;
	ld.global.u32 	%r153, [%rd82+8];
	add.s32 	%r154, %r153, %r151;
	add.s32 	%r155, %r152, %r165;
	cvt.u64.u32 	%rd83, %r155;
	add.s64 	%rd84, %rd83, %rd75;
	shl.b64 	%rd85, %rd84, 2;
	add.s64 	%rd86, %rd5, %rd85;
	ld.global.u32 	%r156, [%rd86+12];
	add.s32 	%r197, %r156, %r154;
	add.s32 	%r189, %r189, 4;
$L__BB1_10:
	setp.eq.s32 	%p8, %r63, 0;
	@%p8 bra 	$L__BB1_13;
	ld.param.u32 	%r166, [_Z5tracePiS_i_param_2];
	add.s32 	%r69, %r166, 1;
	mad.lo.s32 	%r195, %r189, %r166, %r189;
	neg.s32 	%r194, %r63;
$L__BB1_12:
	.pragma "nounroll";
	mul.wide.u32 	%rd87, %r195, 4;
	add.s64 	%rd88, %rd5, %rd87;
	ld.global.u32 	%r157, [%rd88];
	add.s32 	%r197, %r157, %r197;
	add.s32 	%r195, %r195, %r69;
	add.s32 	%r194, %r194, 1;
	setp.ne.s32 	%p9, %r194, 0;
	@%p9 bra 	$L__BB1_12;
$L__BB1_13:
	ld.param.u64 	%rd92, [_Z5tracePiS_i_param_1];
	cvta.to.global.u64 	%rd89, %rd92;
	st.global.u32 	[%rd89], %r197;
	ret;

}


// ===== COMPILED SASS (sm_100) =====

	.target	sm_100

	.elftype	@"ET_EXEC"


//--------------------- .note.nv.tkinfo           --------------------------
	.section	.note.nv.tkinfo,"",@"SHT_NOTE"
	.sectionflags	@"SHF_NOTE_NV_TKINFO"
	.tkinfo
        /*0018*/ 	.word	0x00000002
        /*0030*/ 	.string	""
        /*0030*/ 	.string	"ptxas"
        /*0030*/ 	.string	"Cuda compilation tools, release 13.0, V13.0.88"
        /*0030*/ 	.string	"Build cuda_13.0.r13.0/compiler.36424714_0"
        /*0030*/ 	.string	"-arch sm_100 -m 64 "



//--------------------- .note.nv.cuinfo           --------------------------
	.section	.note.nv.cuinfo,"",@"SHT_NOTE"
	.sectionflags	@"SHF_NOTE_NV_CUINFO"
        /*0018*/ 	.short	0x0002
        /*001a*/ 	.short	0x0064
        /*001c*/ 	.short	0x0082
	.zero		2


//--------------------- .nv.info                  --------------------------
	.section	.nv.info,"",@"SHT_CUDA_INFO"
	.align	4


	//----- nvinfo : EIATTR_REGCOUNT
	.align		4
        /*0000*/ 	.byte	0x04, 0x2f
        /*0002*/ 	.short	(.L_1 - .L_0)
	.align		4
.L_0:
        /*0004*/ 	.word	index@(_Z9transposePiS_i)
        /*0008*/ 	.word	0x0000000a


	//----- nvinfo : EIATTR_FRAME_SIZE
	.align		4
.L_1:
        /*000c*/ 	.byte	0x04, 0x11
        /*000e*/ 	.short	(.L_3 - .L_2)
	.align		4
.L_2:
        /*0010*/ 	.word	index@(_Z9transposePiS_i)
        /*0014*/ 	.word	0x00000000


	//----- nvinfo : EIATTR_REGCOUNT
	.align		4
.L_3:
        /*0018*/ 	.byte	0x04, 0x2f
        /*001a*/ 	.short	(.L_5 - .L_4)
	.align		4
.L_4:
        /*001c*/ 	.word	index@(_Z5tracePiS_i)
        /*0020*/ 	.word	0x00000020


	//----- nvinfo : EIATTR_FRAME_SIZE
	.align		4
.L_5:
        /*0024*/ 	.byte	0x04, 0x11
        /*0026*/ 	.short	(.L_7 - .L_6)
	.align		4
.L_6:
        /*0028*/ 	.word	index@(_Z5tracePiS_i)
        /*002c*/ 	.word	0x00000000


	//----- nvinfo : EIATTR_MIN_STACK_SIZE
	.align		4
.L_7:
        /*0030*/ 	.byte	0x04, 0x12
        /*0032*/ 	.short	(.L_9 - .L_8)
	.align		4
.L_8:
        /*0034*/ 	.word	index@(_Z5tracePiS_i)
        /*0038*/ 	.word	0x00000000


	//----- nvinfo : EIATTR_MIN_STACK_SIZE
	.align		4
.L_9:
        /*003c*/ 	.byte	0x04, 0x12
        /*003e*/ 	.short	(.L_11 - .L_10)
	.align		4
.L_10:
        /*0040*/ 	.word	index@(_Z9transposePiS_i)
        /*0044*/ 	.word	0x00000000
.L_11:


//--------------------- .nv.compat                --------------------------
	.section	.nv.compat,"",@"SHT_CUDA_COMPAT_INFO"
	.align	4
        /*0000*/ 	.byte	0x02, 0x09, 0x00, 0x00, 0x02, 0x02, 0x01, 0x00, 0x02, 0x05, 0x05, 0x00, 0x03, 0x07, 0x01, 0x01
        /*0010*/ 	.byte	0x02, 0x03, 0x00, 0x00, 0x02, 0x06, 0x01, 0x00, 0x04, 0x0b, 0x08, 0x00, 0x09, 0x00, 0x00, 0x00
        /*0020*/ 	.byte	0x00, 0x00, 0x00, 0x00


//--------------------- .nv.info._Z5tracePiS_i    --------------------------
	.section	.nv.info._Z5tracePiS_i,"",@"SHT_CUDA_INFO"
	.sectionflags	@""
	.align	4


	//----- nvinfo : EIATTR_CUDA_API_VERSION
	.align		4
        /*0000*/ 	.byte	0x04, 0x37
        /*0002*/ 	.short	(.L_13 - .L_12)
.L_12:
        /*0004*/ 	.word	0x00000082


	//----- nvinfo : EIATTR_KPARAM_INFO
	.align		4
.L_13:
        /*0008*/ 	.byte	0x04, 0x17
        /*000a*/ 	.short	(.L_15 - .L_14)
.L_14:
        /*000c*/ 	.word	0x00000000
        /*0010*/ 	.short	0x0002
        /*0012*/ 	.short	0x0010
        /*0014*/ 	.byte	0x00, 0xf0, 0x11, 0x00


	//----- nvinfo : EIATTR_KPARAM_INFO
	.align		4
.L_15:
        /*0018*/ 	.byte	0x04, 0x17
        /*001a*/ 	.short	(.L_17 - .L_16)
.L_16:
        /*001c*/ 	.word	0x00000000
        /*0020*/ 	.short	0x0001
        /*0022*/ 	.short	0x0008
        /*0024*/ 	.byte	0x00, 0xf5, 0x21, 0x00


	//----- nvinfo : EIATTR_KPARAM_INFO
	.align		4
.L_17:
        /*0028*/ 	.byte	0x04, 0x17
        /*002a*/ 	.short	(.L_19 - .L_18)
.L_18:
        /*002c*/ 	.word	0x00000000
        /*0030*/ 	.short	0x0000
        /*0032*/ 	.short	0x0000
        /*0034*/ 	.byte	0x00, 0xf5, 0x21, 0x00


	//----- nvinfo : EIATTR_SPARSE_MMA_MASK
	.align		4
.L_19:
        /*0038*/ 	.byte	0x03, 0x50
        /*003a*/ 	.short	0x0000


	//----- nvinfo : EIATTR_MAXREG_COUNT
	.align		4
        /*003c*/ 	.byte	0x03, 0x1b
        /*003e*/ 	.short	0x00ff


	//----- nvinfo : EIATTR_MERCURY_ISA_VERSION
	.align		4
        /*0040*/ 	.byte	0x03, 0x5f
        /*0042*/ 	.short	0x0101


	//----- nvinfo : EIATTR_VRC_CTA_INIT_COUNT
	.align		4
        /*0044*/ 	.byte	0x02, 0x4a
	.zero		1
	.zero		1


	//----- nvinfo : EIATTR_EXIT_INSTR_OFFSETS
	.align		4
        /*0048*/ 	.byte	0x04, 0x1c
        /*004a*/ 	.short	(.L_21 - .L_20)


	//   ....[0]....
.L_20:
        /*004c*/ 	.word	0x00000c60


	//----- nvinfo : EIATTR_CBANK_PARAM_SIZE
	.align		4
.L_21:
        /*0050*/ 	.byte	0x03, 0x19
        /*0052*/ 	.short	0x0014


	//----- nvinfo : EIATTR_PARAM_CBANK
	.align		4
        /*0054*/ 	.byte	0x04, 0x0a
        /*0056*/ 	.short	(.L_23 - .L_22)
	.align		4
.L_22:
        /*0058*/ 	.word	index@(.nv.constant0._Z5tracePiS_i)
        /*005c*/ 	.short	0x0380
        /*005e*/ 	.short	0x0014


	//----- nvinfo : EIATTR_SW_WAR
	.align		4
.L_23:
        /*0060*/ 	.byte	0x04, 0x36
        /*0062*/ 	.short	(.L_25 - .L_24)
.L_24:
        /*0064*/ 	.word	0x00000008
.L_25:


//--------------------- .nv.info._Z9transposePiS_i --------------------------
	.section	.nv.info._Z9transposePiS_i,"",@"SHT_CUDA_INFO"
	.sectionflags	@""
	.align	4


	//----- nvinfo : EIATTR_CUDA_API_VERSION
	.align		4
        /*0000*/ 	.byte	0x04, 0x37
        /*0002*/ 	.short	(.L_27 - .L_26)
.L_26:
        /*0004*/ 	.word	0x00000082


	//----- nvinfo : EIATTR_KPARAM_INFO
	.align		4
.L_27:
        /*0008*/ 	.byte	0x04, 0x17
        /*000a*/ 	.short	(.L_29 - .L_28)
.L_28:
        /*000c*/ 	.word	0x00000000
        /*0010*/ 	.short	0x0002
        /*0012*/ 	.short	0x0010
        /*0014*/ 	.byte	0x00, 0xf0, 0x11, 0x00


	//----- nvinfo : EIATTR_KPARAM_INFO
	.align		4
.L_29:
        /*0018*/ 	.byte	0x04, 0x17
        /*001a*/ 	.short	(.L_31 - .L_30)
.L_30:
        /*001c*/ 	.word	0x00000000
        /*0020*/ 	.short	0x0001
        /*0022*/ 	.short	0x0008
        /*0024*/ 	.byte	0x00, 0xf5, 0x21, 0x00


	//----- nvinfo : EIATTR_KPARAM_INFO
	.align		4
.L_31:
        /*0028*/ 	.byte	0x04, 0x17
        /*002a*/ 	.short	(.L_33 - .L_32)
.L_32:
        /*002c*/ 	.word	0x00000000
        /*0030*/ 	.short	0x0000
        /*0032*/ 	.short	0x0000
        /*0034*/ 	.byte	0x00, 0xf5, 0x21, 0x00


	//----- nvinfo : EIATTR_SPARSE_MMA_MASK
	.align		4
.L_33:
        /*0038*/ 	.byte	0x03, 0x50
        /*003a*/ 	.short	0x0000


	//----- nvinfo : EIATTR_MAXREG_COUNT
	.align		4
        /*003c*/ 	.byte	0x03, 0x1b
        /*003e*/ 	.short	0x00ff


	//----- nvinfo : EIATTR_MERCURY_ISA_VERSION
	.align		4
        /*0040*/ 	.byte	0x03, 0x5f
        /*0042*/ 	.short	0x0101


	//----- nvinfo : EIATTR_VRC_CTA_INIT_COUNT
	.align		4
        /*0044*/ 	.byte	0x02, 0x4a
	.zero		1
	.zero		1


	//----- nvinfo : EIATTR_EXIT_INSTR_OFFSETS
	.align		4
        /*0048*/ 	.byte	0x04, 0x1c
        /*004a*/ 	.short	(.L_35 - .L_34)


	//   ....[0]....
.L_34:
        /*004c*/ 	.word	0x000000c0


	//   ....[1]....
        /*0050*/ 	.word	0x00000160


	//----- nvinfo : EIATTR_CBANK_PARAM_SIZE
	.align		4
.L_35:
        /*0054*/ 	.byte	0x03, 0x19
        /*0056*/ 	.short	0x0014


	//----- nvinfo : EIATTR_PARAM_CBANK
	.align		4
        /*0058*/ 	.byte	0x04, 0x0a
        /*005a*/ 	.short	(.L_37 - .L_36)
	.align		4
.L_36:
        /*005c*/ 	.word	index@(.nv.constant0._Z9transposePiS_i)
        /*0060*/ 	.short	0x0380
        /*0062*/ 	.short	0x0014


	//----- nvinfo : EIATTR_SW_WAR
	.align		4
.L_37:
        /*0064*/ 	.byte	0x04, 0x36
        /*0066*/ 	.short	(.L_39 - .L_38)
.L_38:
        /*0068*/ 	.word	0x00000008
.L_39:


//--------------------- .nv.callgraph             --------------------------
	.section	.nv.callgraph,"",@"SHT_CUDA_CALLGRAPH"
	.align	4
	.sectionentsize	8
	.align		4
        /*0000*/ 	.word	0x00000000
	.align		4
        /*0004*/ 	.word	0xffffffff
	.align		4
        /*0008*/ 	.word	0x00000000
	.align		4
        /*000c*/ 	.word	0xfffffffe
	.align		4
        /*0010*/ 	.word	0x00000000
	.align		4
        /*0014*/ 	.word	0xfffffffd
	.align		4
        /*0018*/ 	.word	0x00000000
	.align		4
        /*001c*/ 	.word	0xfffffffc


//--------------------- .text._Z5tracePiS_i       --------------------------
	.section	.text._Z5tracePiS_i,"ax",@progbits
	.align	128
        .global         _Z5tracePiS_i
        .type           _Z5tracePiS_i,@function
        .size           _Z5tracePiS_i,(.L_x_8 - _Z5tracePiS_i)
        .other          _Z5tracePiS_i,@"STO_CUDA_ENTRY STV_DEFAULT"
_Z5tracePiS_i:
.text._Z5tracePiS_i:
[----:B------:R-:W-:Y:S08]  /*0000*/  LDC R1, c[0x0][0x37c] ;  /* 0x0000df00ff017b82 */ /* 0x000ff00000000800 */
[----:B------:R-:W0:Y:S01]  /*0010*/  LDC R0, c[0x0][0x390] ;  /* 0x0000e400ff007b82 */ /* 0x000e220000000800 */
[----:B------:R-:W1:Y:S01]  /*0020*/  LDCU.64 UR4, c[0x0][0x358] ;  /* 0x00006b00ff0477ac */ /* 0x000e620008000a00 */
[----:B------:R-:W-:Y:S01]  /*0030*/  IMAD.MOV.U32 R24, RZ, RZ, RZ ;  /* 0x000000ffff187224 */ /* 0x000fe200078e00ff */
[----:B0-----:R-:W-:-:S13]  /*0040*/  ISETP.GE.AND P0, PT, R0, 0x1, PT ;  /* 0x000000010000780c */ /* 0x001fda0003f06270 */
[----:B-1----:R-:W-:Y:S05]  /*0050*/  @!P0 BRA `(.L_x_0) ;  /* 0x0000000800f88947 */ /* 0x002fea0003800000 */
[----:B------:R-:W-:Y:S02]  /*0060*/  VIADD R2, R0, 0xffffffff ;  /* 0xffffffff00027836 */ /* 0x000fe40000000000 */
[----:B------:R-:W-:Y:S02]  /*0070*/  HFMA2 R24, -RZ, RZ, 0, 0 ;  /* 0x00000000ff187431 */ /* 0x000fe400000001ff */
[----:B------:R-:W-:Y:S01]  /*0080*/  IMAD.MOV.U32 R4, RZ, RZ, RZ ;  /* 0x000000ffff047224 */ /* 0x000fe200078e00ff */
[----:B------:R-:W-:-:S13]  /*0090*/  ISETP.GE.U32.AND P0, PT, R2, 0xf, PT ;  /* 0x0000000f0200780c */ /* 0x000fda0003f06070 */
[----:B------:R-:W-:Y:S05]  /*00a0*/  @!P0 BRA `(.L_x_1) ;  /* 0x0000000400548947 */ /* 0x000fea0003800000 */
[----:B------:R-:W0:Y:S01]  /*00b0*/  LDC.64 R18, c[0x0][0x380] ;  /* 0x0000e000ff127b82 */ /* 0x000e220000000a00 */
[C---:B------:R-:W-:Y:S01]  /*00c0*/  LOP3.LUT R4, R0.reuse, 0x7ffffff0, RZ, 0xc0, !PT ;  /* 0x7ffffff000047812 */ /* 0x040fe200078ec0ff */
[C---:B------:R-:W-:Y:S01]  /*00d0*/  IMAD R5, R0.reuse, 0xf, RZ ;  /* 0x0000000f00057824 */ /* 0x040fe200078e02ff */
[C---:B------:R-:W-:Y:S01]  /*00e0*/  SHF.L.U32 R16, R0.reuse, 0x1, RZ ;  /* 0x0000000100107819 */ /* 0x040fe200000006ff */
[----:B------:R-:W-:Y:S01]  /*00f0*/  IMAD R7, R0, 0xe, RZ ;  /* 0x0000000e00077824 */ /* 0x000fe200078e02ff */
[----:B------:R-:W-:Y:S01]  /*0100*/  IADD3 R2, PT, PT, -R4, RZ, RZ ;  /* 0x000000ff04027210 */ /* 0x000fe20007ffe1ff */
[C---:B------:R-:W-:Y:S02]  /*0110*/  IMAD R9, R0.reuse, 0xd, RZ ;  /* 0x0000000d00097824 */ /* 0x040fe400078e02ff */
[----:B------:R-:W1:Y:S01]  /*0120*/  LDC R28, c[0x0][0x390] ;  /* 0x0000e400ff1c7b82 */ /* 0x000e620000000800 */
[C---:B------:R-:W-:Y:S02]  /*0130*/  IMAD R11, R0.reuse, 0xc, RZ ;  /* 0x0000000c000b7824 */ /* 0x040fe400078e02ff */
[----:B------:R-:W-:-:S02]  /*0140*/  IMAD R13, R0, 0xb, RZ ;  /* 0x0000000b000d7824 */ /* 0x000fc400078e02ff */
[C---:B------:R-:W-:Y:S02]  /*0150*/  IMAD R15, R0.reuse, 0xa, RZ ;  /* 0x0000000a000f7824 */ /* 0x040fe400078e02ff */
[C---:B------:R-:W-:Y:S02]  /*0160*/  IMAD R17, R0.reuse, 0x9, RZ ;  /* 0x0000000900117824 */ /* 0x040fe400078e02ff */
[C---:B------:R-:W-:Y:S02]  /*0170*/  IMAD.SHL.U32 R29, R0.reuse, 0x8, RZ ;  /* 0x00000008001d7824 */ /* 0x040fe400078e00ff */
[C---:B------:R-:W-:Y:S02]  /*0180*/  IMAD R6, R0.reuse, 0x7, RZ ;  /* 0x0000000700067824 */ /* 0x040fe400078e02ff */
[C---:B------:R-:W-:Y:S02]  /*0190*/  IMAD R8, R0.reuse, 0x6, RZ ;  /* 0x0000000600087824 */ /* 0x040fe400078e02ff */
[----:B------:R-:W-:Y:S01]  /*01a0*/  IMAD R10, R0, 0x5, RZ ;  /* 0x00000005000a7824 */ /* 0x000fe200078e02ff */
[----:B0-----:R-:W-:Y:S01]  /*01b0*/  IADD3 R18, P0, PT, R18, 0x3c, RZ ;  /* 0x0000003c12127810 */ /* 0x001fe20007f1e0ff */
[----:B------:R-:W-:-:S02]  /*01c0*/  IMAD.SHL.U32 R12, R0, 0x4, RZ ;  /* 0x00000004000c7824 */ /* 0x000fc400078e00ff */
[----:B------:R-:W-:Y:S02]  /*01d0*/  IMAD R14, R0, 0x3, RZ ;  /* 0x00000003000e7824 */ /* 0x000fe400078e02ff */
[----:B------:R-:W-:Y:S02]  /*01e0*/  IMAD.X R19, RZ, RZ, R19, P0 ;  /* 0x000000ffff137224 */ /* 0x000fe400000e0613 */
[----:B------:R-:W-:Y:S02]  /*01f0*/  IMAD.MOV.U32 R3, RZ, RZ, RZ ;  /* 0x000000ffff037224 */ /* 0x000fe400078e00ff */
[----:B-1----:R-:W-:-:S07]  /*0200*/  IMAD.MOV.U32 R24, RZ, RZ, RZ ;  /* 0x000000ffff187224 */ /* 0x002fce00078e00ff */
.L_x_2:
[----:B------:R-:W0:Y:S01]  /*0210*/  LDC.64 R22, c[0x0][0x380] ;  /* 0x0000e000ff167b82 */ /* 0x000e220000000a00 */
[----:B------:R-:W-:-:S06]  /*0220*/  IMAD.WIDE.U32 R20, R28, 0x4, R18 ;  /* 0x000000041c147825 */ /* 0x000fcc00078e0012 */
[----:B------:R-:W2:Y:S01]  /*0230*/  LDG.E R20, desc[UR4][R20.64+-0x38] ;  /* 0xffffc80414147981 */ /* 0x000ea2000c1e1900 */
[----:B0-----:R-:W-:-:S06]  /*0240*/  IMAD.WIDE.U32 R22, R3, 0x4, R22 ;  /* 0x0000000403167825 */ /* 0x001fcc00078e0016 */
[----:B------:R-:W2:Y:S01]  /*0250*/  LDG.E R23, desc[UR4][R22.64] ;  /* 0x0000000416177981 */ /* 0x000ea2000c1e1900 */
[----:B------:R-:W-:-:S06]  /*0260*/  IMAD.WIDE.U32 R26, R16, 0x4, R18 ;  /* 0x00000004101a7825 */ /* 0x000fcc00078e0012 */
[----:B------:R-:W3:Y:S01]  /*0270*/  LDG.E R27, desc[UR4][R26.64+-0x34] ;  /* 0xffffcc041a1b7981 */ /* 0x000ee2000c1e1900 */
[----:B--2---:R-:W-:Y:S01]  /*0280*/  IADD3 R20, PT, PT, R20, R23, R24 ;  /* 0x0000001714147210 */ /* 0x004fe20007ffe018 */
[----:B------:R-:W-:-:S06]  /*0290*/  IMAD.WIDE.U32 R24, R14, 0x4, R18 ;  /* 0x000000040e187825 */ /* 0x000fcc00078e0012 */
[----:B------:R-:W3:Y:S01]  /*02a0*/  LDG.E R24, desc[UR4][R24.64+-0x30] ;  /* 0xffffd00418187981 */ /* 0x000ee2000c1e1900 */
[----:B------:R-:W-:-:S06]  /*02b0*/  IMAD.WIDE.U32 R22, R12, 0x4, R18 ;  /* 0x000000040c167825 */ /* 0x000fcc00078e0012 */
[----:B------:R-:W2:Y:S01]  /*02c0*/  LDG.E R23, desc[UR4][R22.64+-0x2c] ;  /* 0xffffd40416177981 */ /* 0x000ea2000c1e1900 */
[----:B---3--:R-:W-:Y:S01]  /*02d0*/  IADD3 R24, PT, PT, R24, R27, R20 ;  /* 0x0000001b18187210 */ /* 0x008fe20007ffe014 */
[----:B------:R-:W-:-:S06]  /*02e0*/  IMAD.WIDE.U32 R20, R10, 0x4, R18 ;  /* 0x000000040a147825 */ /* 0x000fcc00078e0012 */
[----:B------:R-:W2:Y:S02]  /*02f0*/  LDG.E R20, desc[UR4][R20.64+-0x28] ;  /* 0xffffd80414147981 */ /* 0x000ea4000c1e1900 */
[----:B--2---:R-:W-:Y:S01]  /*0300*/  IADD3 R24, PT, PT, R20, R23, R24 ;  /* 0x0000001714187210 */ /* 0x004fe20007ffe018 */
[----:B------:R-:W-:-:S04]  /*0310*/  IMAD.WIDE.U32 R22, R8, 0x4, R18 ;  /* 0x0000000408167825 */ /* 0x000fc800078e0012 */
[----:B------:R-:W-:Y:S02]  /*0320*/  IMAD.WIDE.U32 R20, R6, 0x4, R18 ;  /* 0x0000000406147825 */ /* 0x000fe400078e0012 */
[----:B------:R-:W2:Y:S04]  /*0330*/  LDG.E R23, desc[UR4][R22.64+-0x24] ;  /* 0xffffdc0416177981 */ /* 0x000ea8000c1e1900 */
[----:B------:R-:W2:Y:S02]  /*0340*/  LDG.E R26, desc[UR4][R20.64+-0x20] ;  /* 0xffffe004141a7981 */ /* 0x000ea4000c1e1900 */
[----:B--2---:R-:W-:Y:S01]  /*0350*/  IADD3 R23, PT, PT, R26, R23, R24 ;  /* 0x000000171a177210 */ /* 0x004fe20007ffe018 */
[----:B------:R-:W-:-:S04]  /*0360*/  IMAD.WIDE.U32 R26, R29, 0x4, R18 ;  /* 0x000000041d1a7825 */ /* 0x000fc800078e0012 */
[--C-:B------:R-:W-:Y:S02]  /*0370*/  IMAD.WIDE.U32 R24, R17, 0x4, R18.reuse ;  /* 0x0000000411187825 */ /* 0x100fe400078e0012 */
[----:B------:R-:W2:Y:S04]  /*0380*/  LDG.E R26, desc[UR4][R26.64+-0x1c] ;  /* 0xffffe4041a1a7981 */ /* 0x000ea8000c1e1900 */
[----:B------:R-:W2:Y:S01]  /*0390*/  LDG.E R24, desc[UR4][R24.64+-0x18] ;  /* 0xffffe80418187981 */ /* 0x000ea2000c1e1900 */
[----:B------:R-:W-:-:S06]  /*03a0*/  IMAD.WIDE.U32 R20, R13, 0x4, R18 ;  /* 0x000000040d147825 */ /* 0x000fcc00078e0012 */
[----:B------:R-:W3:Y:S01]  /*03b0*/  LDG.E R20, desc[UR4][R20.64+-0x10] ;  /* 0xfffff00414147981 */ /* 0x000ee2000c1e1900 */
[----:B--2---:R-:W-:Y:S01]  /*03c0*/  IADD3 R24, PT, PT, R24, R26, R23 ;  /* 0x0000001a18187210 */ /* 0x004fe20007ffe017 */
[----:B------:R-:W-:-:S06]  /*03d0*/  IMAD.WIDE.U32 R22, R15, 0x4, R18 ;  /* 0x000000040f167825 */ /* 0x000fcc00078e0012 */
[----:B------:R-:W3:Y:S02]  /*03e0*/  LDG.E R23, desc[UR4][R22.64+-0x14] ;  /* 0xffffec0416177981 */ /* 0x000ee4000c1e1900 */
[----:B---3--:R-:W-:Y:S01]  /*03f0*/  IADD3 R24, PT, PT, R20, R23, R24 ;  /* 0x0000001714187210 */ /* 0x008fe20007ffe018 */
[----:B------:R-:W-:-:S04]  /*0400*/  IMAD.WIDE.U32 R20, R11, 0x4, R18 ;  /* 0x000000040b147825 */ /* 0x000fc800078e0012 */
[----:B------:R-:W-:Y:S02]  /*0410*/  IMAD.WIDE.U32 R22, R9, 0x4, R18 ;  /* 0x0000000409167825 */ /* 0x000fe400078e0012 */
[----:B------:R-:W2:Y:S04]  /*0420*/  LDG.E R21, desc[UR4][R20.64+-0xc] ;  /* 0xfffff40414157981 */ /* 0x000ea8000c1e1900 */
[----:B------:R-:W2:Y:S01]  /*0430*/  LDG.E R26, desc[UR4][R22.64+-0x8] ;  /* 0xfffff804161a7981 */ /* 0x000ea2000c1e1900 */
[----:B------:R-:W-:Y:S01]  /*0440*/  VIADD R2, R2, 0x10 ;  /* 0x0000001002027836 */ /* 0x000fe20000000000 */
[----:B--2---:R-:W-:Y:S01]  /*0450*/  IADD3 R20, PT, PT, R26, R21, R24 ;  /* 0x000000151a147210 */ /* 0x004fe20007ffe018 */
[----:B------:R-:W-:-:S04]  /*0460*/  IMAD.WIDE.U32 R24, R7, 0x4, R18 ;  /* 0x0000000407187825 */ /* 0x000fc800078e0012 */
[----:B------:R-:W-:Y:S02]  /*0470*/  IMAD.WIDE.U32 R26, R5, 0x4, R18 ;  /* 0x00000004051a7825 */ /* 0x000fe400078e0012 */
[----:B------:R-:W2:Y:S04]  /*0480*/  LDG.E R25, desc[UR4][R24.64+-0x4] ;  /* 0xfffffc0418197981 */ /* 0x000ea8000c1e1900 */
[----:B------:R-:W2:Y:S01]  /*0490*/  LDG.E R26, desc[UR4][R26.64] ;  /* 0x000000041a1a7981 */ /* 0x000ea2000c1e1900 */
[----:B------:R-:W-:-:S05]  /*04a0*/  IADD3 R18, P0, PT, R18, 0x40, RZ ;  /* 0x0000004012127810 */ /* 0x000fca0007f1e0ff */
[----:B------:R-:W-:Y:S01]  /*04b0*/  IMAD.X R19, RZ, RZ, R19, P0 ;  /* 0x000000ffff137224 */ /* 0x000fe200000e0613 */
[----:B------:R-:W-:Y:S02]  /*04c0*/  ISETP.NE.AND P0, PT, R2, RZ, PT ;  /* 0x000000ff0200720c */ /* 0x000fe40003f05270 */
[C---:B------:R-:W-:Y:S01]  /*04d0*/  LEA R3, R0.reuse, R3, 0x4 ;  /* 0x0000000300037211 */ /* 0x040fe200078e20ff */
[C---:B------:R-:W-:Y:S01]  /*04e0*/  IMAD R5, R0.reuse, 0x10, R5 ;  /* 0x0000001000057824 */ /* 0x040fe200078e0205 */
        /* <DEDUP_REMOVED lines=9> */
[----:B------:R-:W-:-:S02]  /*0580*/  IMAD R29, R0, 0x10, R29 ;  /* 0x00000010001d7824 */ /* 0x000fc400078e021d */
[C---:B------:R-:W-:Y:S02]  /*0590*/  IMAD R8, R0.reuse, 0x10, R8 ;  /* 0x0000001000087824 */ /* 0x040fe400078e0208 */
[C---:B------:R-:W-:Y:S02]  /*05a0*/  IMAD R10, R0.reuse, 0x10, R10 ;  /* 0x00000010000a7824 */ /* 0x040fe400078e020a */
[C---:B------:R-:W-:Y:S02]  /*05b0*/  IMAD R14, R0.reuse, 0x10, R14 ;  /* 0x00000010000e7824 */ /* 0x040fe400078e020e */
[----:B------:R-:W-:Y:S02]  /*05c0*/  IMAD R16, R0, 0x10, R16 ;  /* 0x0000001000107824 */ /* 0x000fe400078e0210 */
[----:B------:R-:W-:Y:S01]  /*05d0*/  VIADD R3, R3, 0x10 ;  /* 0x0000001003037836 */ /* 0x000fe20000000000 */
[----:B--2---:R-:W-:Y:S01]  /*05e0*/  IADD3 R24, PT, PT, R26, R25, R20 ;  /* 0x000000191a187210 */ /* 0x004fe20007ffe014 */
[----:B------:R-:W-:Y:S06]  /*05f0*/  @P0 BRA `(.L_x_2) ;  /* 0xfffffffc00040947 */ /* 0x000fec000383ffff */
.L_x_1:
[----:B------:R-:W-:-:S13]  /*0600*/  LOP3.LUT P0, R2, R0, 0xf, RZ, 0xc0, !PT ;  /* 0x0000000f00027812 */ /* 0x000fda000780c0ff */
[----:B------:R-:W-:Y:S05]  /*0610*/  @!P0 BRA `(.L_x_0) ;  /* 0x0000000400888947 */ /* 0x000fea0003800000 */
[----:B------:R-:W-:Y:S02]  /*0620*/  ISETP.GE.U32.AND P1, PT, R2, 0x8, PT ;  /* 0x000000080200780c */ /* 0x000fe40003f26070 */
[----:B------:R-:W-:-:S04]  /*0630*/  LOP3.LUT R16, R0, 0x7, RZ, 0xc0, !PT ;  /* 0x0000000700107812 */ /* 0x000fc800078ec0ff */
[----:B------:R-:W-:-:S07]  /*0640*/  ISETP.NE.AND P0, PT, R16, RZ, PT ;  /* 0x000000ff1000720c */ /* 0x000fce0003f05270 */
[----:B------:R-:W-:Y:S06]  /*0650*/  @!P1 BRA `(.L_x_3) ;  /* 0x0000000000d09947 */ /* 0x000fec0003800000 */
[----:B------:R-:W0:Y:S01]  /*0660*/  LDC.64 R6, c[0x0][0x380] ;  /* 0x0000e000ff067b82 */ /* 0x000e220000000a00 */
[CC--:B------:R-:W-:Y:S02]  /*0670*/  IMAD R9, R4.reuse, R0.reuse, R0 ;  /* 0x0000000004097224 */ /* 0x0c0fe400078e0200 */
[C---:B------:R-:W-:Y:S02]  /*0680*/  IMAD R5, R4.reuse, R0, R4 ;  /* 0x0000000004057224 */ /* 0x040fe400078e0204 */
[----:B------:R-:W-:Y:S01]  /*0690*/  IMAD.IADD R11, R9, 0x1, R0 ;  /* 0x00000001090b7824 */ /* 0x000fe200078e0200 */
[C---:B------:R-:W-:Y:S02]  /*06a0*/  IADD3 R13, P1, PT, R4.reuse, R9, RZ ;  /* 0x00000009040d7210 */ /* 0x040fe40007f3e0ff */
[----:B------:R-:W1:Y:S02]  /*06b0*/  LDC.64 R2, c[0x0][0x380] ;  /* 0x0000e000ff027b82 */ /* 0x000e640000000a00 */
[----:B------:R-:W-:-:S02]  /*06c0*/  IADD3 R9, P2, PT, R4, R11, RZ ;  /* 0x0000000b04097210 */ /* 0x000fc40007f5e0ff */
[-C--:B------:R-:W-:Y:S01]  /*06d0*/  IADD3 R11, PT, PT, R11, R0.reuse, RZ ;  /* 0x000000000b0b7210 */ /* 0x080fe20007ffe0ff */
[----:B------:R-:W-:Y:S02]  /*06e0*/  IMAD.X R14, RZ, RZ, RZ, P1 ;  /* 0x000000ffff0e7224 */ /* 0x000fe400008e06ff */
[----:B------:R-:W-:Y:S01]  /*06f0*/  IMAD.X R10, RZ, RZ, RZ, P2 ;  /* 0x000000ffff0a7224 */ /* 0x000fe200010e06ff */
[----:B------:R-:W-:Y:S02]  /*0700*/  IADD3 R17, P3, PT, R4, R11, RZ ;  /* 0x0000000b04117210 */ /* 0x000fe40007f7e0ff */
[----:B------:R-:W-:Y:S01]  /*0710*/  IADD3 R15, PT, PT, R11, R0, RZ ;  /* 0x000000000b0f7210 */ /* 0x000fe20007ffe0ff */
[----:B0-----:R-:W-:-:S05]  /*0720*/  IMAD.WIDE.U32 R6, R5, 0x4, R6 ;  /* 0x0000000405067825 */ /* 0x001fca00078e0006 */
[----:B------:R0:W2:Y:S01]  /*0730*/  LDG.E R5, desc[UR4][R6.64] ;  /* 0x0000000406057981 */ /* 0x0000a2000c1e1900 */
[-C--:B-1----:R-:W-:Y:S02]  /*0740*/  LEA R12, P1, R13, R2.reuse, 0x2 ;  /* 0x000000020d0c7211 */ /* 0x082fe400078210ff */
[-C--:B------:R-:W-:Y:S02]  /*0750*/  LEA R8, P2, R9, R2.reuse, 0x2 ;  /* 0x0000000209087211 */ /* 0x080fe400078410ff */
[-C--:B------:R-:W-:Y:S02]  /*0760*/  LEA.HI.X R13, R13, R3.reuse, R14, 0x2, P1 ;  /* 0x000000030d0d7211 */ /* 0x080fe400008f140e */
[----:B------:R-:W-:Y:S01]  /*0770*/  LEA.HI.X R9, R9, R3, R10, 0x2, P2 ;  /* 0x0000000309097211 */ /* 0x000fe200010f140a */
[----:B0-----:R-:W-:Y:S01]  /*0780*/  IMAD.X R6, RZ, RZ, RZ, P3 ;  /* 0x000000ffff067224 */ /* 0x001fe200018e06ff */
[----:B------:R-:W-:Y:S01]  /*0790*/  LEA R10, P1, R17, R2, 0x2 ;  /* 0x00000002110a7211 */ /* 0x000fe200078210ff */
[----:B------:R0:W2:Y:S01]  /*07a0*/  LDG.E R14, desc[UR4][R12.64+0x4] ;  /* 0x000004040c0e7981 */ /* 0x0000a2000c1e1900 */
[----:B------:R-:W-:-:S02]  /*07b0*/  IADD3 R7, P2, PT, R4, R15, RZ ;  /* 0x0000000f04077210 */ /* 0x000fc40007f5e0ff */
[-C--:B------:R-:W-:Y:S02]  /*07c0*/  LEA.HI.X R11, R17, R3.reuse, R6, 0x2, P1 ;  /* 0x00000003110b7211 */ /* 0x080fe400008f1406 */
[----:B------:R-:W-:Y:S01]  /*07d0*/  IADD3 R17, PT, PT, R15, R0, RZ ;  /* 0x000000000f117210 */ /* 0x000fe20007ffe0ff */
[----:B------:R-:W-:Y:S01]  /*07e0*/  IMAD.X R18, RZ, RZ, RZ, P2 ;  /* 0x000000ffff127224 */ /* 0x000fe200010e06ff */
[----:B------:R-:W-:Y:S01]  /*07f0*/  LEA R6, P1, R7, R2, 0x2 ;  /* 0x0000000207067211 */ /* 0x000fe200078210ff */
[----:B------:R1:W3:Y:S02]  /*0800*/  LDG.E R15, desc[UR4][R8.64+0x8] ;  /* 0x00000804080f7981 */ /* 0x0002e4000c1e1900 */
[----:B------:R-:W-:Y:S01]  /*0810*/  IMAD.IADD R19, R17, 0x1, R0 ;  /* 0x0000000111137824 */ /* 0x000fe200078e0200 */
[----:B------:R-:W-:Y:S01]  /*0820*/  LEA.HI.X R7, R7, R3, R18, 0x2, P1 ;  /* 0x0000000307077211 */ /* 0x000fe200008f1412 */
[----:B------:R-:W3:Y:S01]  /*0830*/  LDG.E R10, desc[UR4][R10.64+0xc] ;  /* 0x00000c040a0a7981 */ /* 0x000ee2000c1e1900 */
[C---:B------:R-:W-:Y:S01]  /*0840*/  IADD3 R18, P1, PT, R4.reuse, R17, RZ ;  /* 0x0000001104127210 */ /* 0x040fe20007f3e0ff */
[----:B------:R-:W-:Y:S01]  /*0850*/  IMAD.IADD R17, R19, 0x1, R0 ;  /* 0x0000000113117824 */ /* 0x000fe200078e0200 */
[----:B------:R-:W-:Y:S01]  /*0860*/  IADD3 R19, P3, PT, R4, R19, RZ ;  /* 0x0000001304137210 */ /* 0x000fe20007f7e0ff */
[----:B------:R-:W4:Y:S01]  /*0870*/  LDG.E R6, desc[UR4][R6.64+0x10] ;  /* 0x0000100406067981 */ /* 0x000f22000c1e1900 */
[----:B0-----:R-:W-:-:S02]  /*0880*/  IADD3.X R13, PT, PT, RZ, RZ, RZ, P1, !PT ;  /* 0x000000ffff0d7210 */ /* 0x001fc40000ffe4ff */
[-C--:B------:R-:W-:Y:S02]  /*0890*/  LEA R12, P2, R18, R2.reuse, 0x2 ;  /* 0x00000002120c7211 */ /* 0x080fe400078410ff */
[----:B------:R-:W-:Y:S01]  /*08a0*/  IADD3 R17, P1, PT, R4, R17, RZ ;  /* 0x0000001104117210 */ /* 0x000fe20007f3e0ff */
[----:B------:R-:W-:Y:S01]  /*08b0*/  IMAD.X R20, RZ, RZ, RZ, P3 ;  /* 0x000000ffff147224 */ /* 0x000fe200018e06ff */
[-C--:B------:R-:W-:Y:S02]  /*08c0*/  LEA.HI.X R13, R18, R3.reuse, R13, 0x2, P2 ;  /* 0x00000003120d7211 */ /* 0x080fe400010f140d */
[-C--:B-1----:R-:W-:Y:S01]  /*08d0*/  LEA R8, P3, R19, R2.reuse, 0x2 ;  /* 0x0000000213087211 */ /* 0x082fe200078610ff */
[----:B------:R-:W-:Y:S01]  /*08e0*/  IMAD.X R18, RZ, RZ, RZ, P1 ;  /* 0x000000ffff127224 */ /* 0x000fe200008e06ff */
[----:B------:R-:W-:Y:S01]  /*08f0*/  LEA R2, P1, R17, R2, 0x2 ;  /* 0x0000000211027211 */ /* 0x000fe200078210ff */
[----:B------:R-:W4:Y:S01]  /*0900*/  LDG.E R12, desc[UR4][R12.64+0x14] ;  /* 0x000014040c0c7981 */ /* 0x000f22000c1e1900 */
[----:B------:R-:W-:-:S02]  /*0910*/  LEA.HI.X R9, R19, R3, R20, 0x2, P3 ;  /* 0x0000000313097211 */ /* 0x000fc400018f1414 */
[----:B------:R-:W-:-:S03]  /*0920*/  LEA.HI.X R3, R17, R3, R18, 0x2, P1 ;  /* 0x0000000311037211 */ /* 0x000fc600008f1412 */
[----:B------:R-:W5:Y:S04]  /*0930*/  LDG.E R8, desc[UR4][R8.64+0x18] ;  /* 0x0000180408087981 */ /* 0x000f68000c1e1900 */
[----:B------:R-:W5:Y:S01]  /*0940*/  LDG.E R2, desc[UR4][R2.64+0x1c] ;  /* 0x00001c0402027981 */ /* 0x000f62000c1e1900 */
[----:B------:R-:W-:Y:S02]  /*0950*/  IADD3 R4, PT, PT, R4, 0x8, RZ ;  /* 0x0000000804047810 */ /* 0x000fe40007ffe0ff */
[----:B--2---:R-:W-:-:S04]  /*0960*/  IADD3 R5, PT, PT, R14, R5, R24 ;  /* 0x000000050e057210 */ /* 0x004fc80007ffe018 */
[----:B---3--:R-:W-:-:S04]  /*0970*/  IADD3 R5, PT, PT, R10, R15, R5 ;  /* 0x0000000f0a057210 */ /* 0x008fc80007ffe005 */
[----:B----4-:R-:W-:-:S04]  /*0980*/  IADD3 R5, PT, PT, R12, R6, R5 ;  /* 0x000000060c057210 */ /* 0x010fc80007ffe005 */
[----:B-----5:R-:W-:-:S07]  /*0990*/  IADD3 R24, PT, PT, R2, R8, R5 ;  /* 0x0000000802187210 */ /* 0x020fce0007ffe005 */
.L_x_3:
[----:B------:R-:W-:Y:S05]  /*09a0*/  @!P0 BRA `(.L_x_0) ;  /* 0x0000000000a48947 */ /* 0x000fea0003800000 */
[----:B------:R-:W-:Y:S02]  /*09b0*/  ISETP.GE.U32.AND P1, PT, R16, 0x4, PT ;  /* 0x000000041000780c */ /* 0x000fe40003f26070 */
[----:B------:R-:W-:-:S04]  /*09c0*/  LOP3.LUT R5, R0, 0x3, RZ, 0xc0, !PT ;  /* 0x0000000300057812 */ /* 0x000fc800078ec0ff */
[----:B------:R-:W-:-:S07]  /*09d0*/  ISETP.NE.AND P0, PT, R5, RZ, PT ;  /* 0x000000ff0500720c */ /* 0x000fce0003f05270 */
[----:B------:R-:W-:Y:S06]  /*09e0*/  @!P1 BRA `(.L_x_4) ;  /* 0x0000000000689947 */ /* 0x000fec0003800000 */
[----:B------:R-:W0:Y:S01]  /*09f0*/  LDC.64 R2, c[0x0][0x380] ;  /* 0x0000e000ff027b82 */ /* 0x000e220000000a00 */
[----:B------:R-:W-:-:S04]  /*0a00*/  IMAD R7, R4, R0, R0 ;  /* 0x0000000004077224 */ /* 0x000fc800078e0200 */
[----:B------:R-:W-:Y:S01]  /*0a10*/  IMAD.IADD R13, R7, 0x1, R0 ;  /* 0x00000001070d7824 */ /* 0x000fe200078e0200 */
[C---:B------:R-:W-:Y:S01]  /*0a20*/  IADD3 R10, P1, PT, R4.reuse, R7, RZ ;  /* 0x00000007040a7210 */ /* 0x040fe20007f3e0ff */
[CC--:B------:R-:W-:Y:S01]  /*0a30*/  IMAD R7, R4.reuse, R0.reuse, R4 ;  /* 0x0000000004077224 */ /* 0x0c0fe200078e0204 */
[----:B------:R-:W1:Y:S02]  /*0a40*/  LDC.64 R8, c[0x0][0x380] ;  /* 0x0000e000ff087b82 */ /* 0x000e640000000a00 */
[----:B------:R-:W-:Y:S01]  /*0a50*/  IADD3 R15, PT, PT, R13, R0, RZ ;  /* 0x000000000d0f7210 */ /* 0x000fe20007ffe0ff */
[----:B------:R-:W-:Y:S01]  /*0a60*/  IMAD.X R11, RZ, RZ, RZ, P1 ;  /* 0x000000ffff0b7224 */ /* 0x000fe200008e06ff */
[C---:B------:R-:W-:Y:S02]  /*0a70*/  IADD3 R13, P3, PT, R4.reuse, R13, RZ ;  /* 0x0000000d040d7210 */ /* 0x040fe40007f7e0ff */
[----:B------:R-:W-:-:S03]  /*0a80*/  IADD3 R15, P1, PT, R4, R15, RZ ;  /* 0x0000000f040f7210 */ /* 0x000fc60007f3e0ff */
[----:B------:R-:W-:Y:S02]  /*0a90*/  IMAD.X R12, RZ, RZ, RZ, P3 ;  /* 0x000000ffff0c7224 */ /* 0x000fe400018e06ff */
[----:B------:R-:W-:Y:S01]  /*0aa0*/  IMAD.X R14, RZ, RZ, RZ, P1 ;  /* 0x000000ffff0e7224 */ /* 0x000fe200008e06ff */
[----:B0-----:R-:W-:Y:S01]  /*0ab0*/  LEA R6, P2, R10, R2, 0x2 ;  /* 0x000000020a067211 */ /* 0x001fe200078410ff */
[----:B-1----:R-:W-:-:S03]  /*0ac0*/  IMAD.WIDE.U32 R8, R7, 0x4, R8 ;  /* 0x0000000407087825 */ /* 0x002fc600078e0008 */
[-C--:B------:R-:W-:Y:S02]  /*0ad0*/  LEA.HI.X R7, R10, R3.reuse, R11, 0x2, P2 ;  /* 0x000000030a077211 */ /* 0x080fe400010f140b */
[-C--:B------:R-:W-:Y:S02]  /*0ae0*/  LEA R10, P2, R13, R2.reuse, 0x2 ;  /* 0x000000020d0a7211 */ /* 0x080fe400078410ff */
[----:B------:R-:W-:Y:S01]  /*0af0*/  LEA R2, P1, R15, R2, 0x2 ;  /* 0x000000020f027211 */ /* 0x000fe200078210ff */
[----:B------:R-:W2:Y:S01]  /*0b00*/  LDG.E R9, desc[UR4][R8.64] ;  /* 0x0000000408097981 */ /* 0x000ea2000c1e1900 */
[-C--:B------:R-:W-:Y:S02]  /*0b10*/  LEA.HI.X R11, R13, R3.reuse, R12, 0x2, P2 ;  /* 0x000000030d0b7211 */ /* 0x080fe400010f140c */
[----:B------:R-:W-:Y:S01]  /*0b20*/  LEA.HI.X R3, R15, R3, R14, 0x2, P1 ;  /* 0x000000030f037211 */ /* 0x000fe200008f140e */
[----:B------:R-:W2:Y:S04]  /*0b30*/  LDG.E R6, desc[UR4][R6.64+0x4] ;  /* 0x0000040406067981 */ /* 0x000ea8000c1e1900 */
[----:B------:R-:W3:Y:S04]  /*0b40*/  LDG.E R11, desc[UR4][R10.64+0x8] ;  /* 0x000008040a0b7981 */ /* 0x000ee8000c1e1900 */
[----:B------:R-:W3:Y:S01]  /*0b50*/  LDG.E R2, desc[UR4][R2.64+0xc] ;  /* 0x00000c0402027981 */ /* 0x000ee2000c1e1900 */
[----:B------:R-:W-:-:S02]  /*0b60*/  IADD3 R4, PT, PT, R4, 0x4, RZ ;  /* 0x0000000404047810 */ /* 0x000fc40007ffe0ff */
[----:B--2---:R-:W-:-:S04]  /*0b70*/  IADD3 R24, PT, PT, R6, R9, R24 ;  /* 0x0000000906187210 */ /* 0x004fc80007ffe018 */
[----:B---3--:R-:W-:-:S07]  /*0b80*/  IADD3 R24, PT, PT, R2, R11, R24 ;  /* 0x0000000b02187210 */ /* 0x008fce0007ffe018 */
.L_x_4:
[----:B------:R-:W-:Y:S05]  /*0b90*/  @!P0 BRA `(.L_x_0) ;  /* 0x0000000000288947 */ /* 0x000fea0003800000 */
[----:B------:R-:W0:Y:S01]  /*0ba0*/  LDC.64 R6, c[0x0][0x380] ;  /* 0x0000e000ff067b82 */ /* 0x000e220000000a00 */
[----:B------:R-:W-:Y:S02]  /*0bb0*/  IMAD R9, R4, R0, R4 ;  /* 0x0000000004097224 */ /* 0x000fe400078e0204 */
[----:B------:R-:W-:-:S07]  /*0bc0*/  IMAD.MOV R5, RZ, RZ, -R5 ;  /* 0x000000ffff057224 */ /* 0x000fce00078e0a05 */
.L_x_5:
[----:B0-----:R-:W-:-:S06]  /*0bd0*/  IMAD.WIDE.U32 R2, R9, 0x4, R6 ;  /* 0x0000000409027825 */ /* 0x001fcc00078e0006 */
[----:B------:R-:W2:Y:S01]  /*0be0*/  LDG.E R3, desc[UR4][R2.64] ;  /* 0x0000000402037981 */ /* 0x000ea2000c1e1900 */
[----:B------:R-:W-:Y:S01]  /*0bf0*/  VIADD R5, R5, 0x1 ;  /* 0x0000000105057836 */ /* 0x000fe20000000000 */
[----:B------:R-:W-:-:S04]  /*0c00*/  IADD3.X R9, PT, PT, R9, R0, RZ, PT, !PT ;  /* 0x0000000009097210 */ /* 0x000fc80003ffe4ff */
[----:B------:R-:W-:Y:S01]  /*0c10*/  ISETP.NE.AND P0, PT, R5, RZ, PT ;  /* 0x000000ff0500720c */ /* 0x000fe20003f05270 */
[----:B--2---:R-:W-:-:S12]  /*0c20*/  IMAD.IADD R24, R3, 0x1, R24 ;  /* 0x0000000103187824 */ /* 0x004fd800078e0218 */
[----:B------:R-:W-:Y:S05]  /*0c30*/  @P0 BRA `(.L_x_5) ;  /* 0xfffffffc00e40947 */ /* 0x000fea000383ffff */
.L_x_0:
[----:B------:R-:W0:Y:S02]  /*0c40*/  LDC.64 R2, c[0x0][0x388] ;  /* 0x0000e200ff027b82 */ /* 0x000e240000000a00 */
[----:B0-----:R-:W-:Y:S01]  /*0c50*/  STG.E desc[UR4][R2.64], R24 ;  /* 0x0000001802007986 */ /* 0x001fe2000c101904 */
[----:B------:R-:W-:Y:S05]  /*0c60*/  EXIT ;  /* 0x000000000000794d */ /* 0x000fea0003800000 */
.L_x_6:
[----:B------:R-:W-:-:S00]  /*0c70*/  BRA `(.L_x_6) ;  /* 0xfffffffc00fc7947 */ /* 0x000fc0000383ffff */
[----:B------:R-:W-:-:S00]  /*0c80*/  NOP ;  /* 0x0000000000007918 */ /* 0x000fc00000000000 */
[----:B------:R-:W-:-:S00]  /*0c90*/  NOP ;  /* 0x0000000000007918 */ /* 0x000fc00000000000 */
[----:B------:R-:W-:-:S00]  /*0ca0*/  NOP ;  /* 0x0000000000007918 */ /* 0x000fc00000000000 */
[----:B------:R-:W-:-:S00]  /*0cb0*/  NOP ;  /* 0x0000000000007918 */ /* 0x000fc00000000000 */
[----:B------:R-:W-:-:S00]  /*0cc0*/  NOP ;  /* 0x0000000000007918 */ /* 0x000fc00000000000 */
[----:B------:R-:W-:-:S00]  /*0cd0*/  NOP ;  /* 0x0000000000007918 */ /* 0x000fc00000000000 */
[----:B------:R-:W-:-:S00]  /*0ce0*/  NOP ;  /* 0x0000000000007918 */ /* 0x000fc00000000000 */
[----:B------:R-:W-:-:S00]  /*0cf0*/  NOP ;  /* 0x0000000000007918 */ /* 0x000fc00000000000 */
.L_x_8:


//--------------------- .text._Z9transposePiS_i   --------------------------
	.section	.text._Z9transposePiS_i,"ax",@progbits
	.align	128
        .global         _Z9transposePiS_i
        .type           _Z9transposePiS_i,@function
        .size           _Z9transposePiS_i,(.L_x_9 - _Z9transposePiS_i)
        .other          _Z9transposePiS_i,@"STO_CUDA_ENTRY STV_DEFAULT"
_Z9transposePiS_i:
.text._Z9transposePiS_i:
[----:B------:R-:W-:Y:S01]  /*0000*/  LDC R1, c[0x0][0x37c] ;  /* 0x0000df00ff017b82 */ /* 0x000fe20000000800 */
[----:B------:R-:W0:Y:S07]  /*0010*/  S2R R3, SR_TID.Y ;  /* 0x0000000000037919 */ /* 0x000e2e0000002200 */
[----:B------:R-:W0:Y:S01]  /*0020*/  LDC R0, c[0x0][0x364] ;  /* 0x0000d900ff007b82 */ /* 0x000e220000000800 */
[----:B------:R-:W1:Y:S01]  /*0030*/  LDCU UR6, c[0x0][0x390] ;  /* 0x00007200ff0677ac */ /* 0x000e620008000800 */
[----:B------:R-:W2:Y:S06]  /*0040*/  S2R R2, SR_TID.X ;  /* 0x0000000000027919 */ /* 0x000eac0000002100 */
[----:B------:R-:W0:Y:S08]  /*0050*/  S2UR UR4, SR_CTAID.Y ;  /* 0x00000000000479c3 */ /* 0x000e300000002600 */
[----:B------:R-:W2:Y:S08]  /*0060*/  S2UR UR5, SR_CTAID.X ;  /* 0x00000000000579c3 */ /* 0x000eb00000002500 */
[----:B------:R-:W2:Y:S01]  /*0070*/  LDC R7, c[0x0][0x360] ;  /* 0x0000d800ff077b82 */ /* 0x000ea20000000800 */
[----:B0-----:R-:W-:-:S02]  /*0080*/  IMAD R0, R0, UR4, R3 ;  /* 0x0000000400007c24 */ /* 0x001fc4000f8e0203 */
[----:B--2---:R-:W-:-:S05]  /*0090*/  IMAD R7, R7, UR5, R2 ;  /* 0x0000000507077c24 */ /* 0x004fca000f8e0202 */
[----:B------:R-:W-:-:S04]  /*00a0*/  VIMNMX R2, PT, PT, R0, R7, !PT ;  /* 0x0000000700027248 */ /* 0x000fc80007fe0100 */
[----:B-1----:R-:W-:-:S13]  /*00b0*/  ISETP.GE.AND P0, PT, R2, UR6, PT ;  /* 0x0000000602007c0c */ /* 0x002fda000bf06270 */
[----:B------:R-:W-:Y:S05]  /*00c0*/  @P0 EXIT ;  /* 0x000000000000094d */ /* 0x000fea0003800000 */
[----:B------:R-:W0:Y:S01]  /*00d0*/  LDC.64 R2, c[0x0][0x380] ;  /* 0x0000e000ff027b82 */ /* 0x000e220000000a00 */
[----:B------:R-:W1:Y:S01]  /*00e0*/  LDCU.64 UR4, c[0x0][0x358] ;  /* 0x00006b00ff0477ac */ /* 0x000e620008000a00 */
[----:B------:R-:W-:-:S04]  /*00f0*/  IMAD R5, R0, UR6, R7 ;  /* 0x0000000600057c24 */ /* 0x000fc8000f8e0207 */
[----:B0-----:R-:W-:Y:S02]  /*0100*/  IMAD.WIDE R2, R5, 0x4, R2 ;  /* 0x0000000405027825 */ /* 0x001fe400078e0202 */
[----:B------:R-:W0:Y:S04]  /*0110*/  LDC.64 R4, c[0x0][0x388] ;  /* 0x0000e200ff047b82 */ /* 0x000e280000000a00 */
[----:B-1----:R-:W2:Y:S01]  /*0120*/  LDG.E R3, desc[UR4][R2.64] ;  /* 0x0000000402037981 */ /* 0x002ea2000c1e1900 */
[----:B------:R-:W-:-:S04]  /*0130*/  IMAD R7, R7, UR6, R0 ;  /* 0x0000000607077c24 */ /* 0x000fc8000f8e0200 */
[----:B0-----:R-:W-:-:S05]  /*0140*/  IMAD.WIDE R4, R7, 0x4, R4 ;  /* 0x0000000407047825 */ /* 0x001fca00078e0204 */
[----:B--2---:R-:W-:Y:S01]  /*0150*/  STG.E desc[UR4][R4.64], R3 ;  /* 0x0000000304007986 */ /* 0x004fe2000c101904 */
[----:B------:R-:W-:Y:S05]  /*0160*/  EXIT ;  /* 0x000000000000794d */ /* 0x000fea0003800000 */
.L_x_7:
        /* <DEDUP_REMOVED lines=9> */
.L_x_9:


//--------------------- .nv.shared.reserved.0     --------------------------
	.section	.nv.shared.reserved.0,"aw",@nobits
	.weak		__nv_reservedSMEM_offset_0_alias
	.size		__nv_reservedSMEM_offset_0_alias, 0, 64
	.other		__nv_reservedSMEM_offset_0_alias,@"STO_CUDA_RESERVED_SHARED STV_DEFAULT"
__nv_reservedSMEM_offset_0_alias:
	.zero		0
	.zero		64


//--------------------- .nv.constant0._Z5tracePiS_i --------------------------
	.section	.nv.constant0._Z5tracePiS_i,"a",@progbits
	.sectionflags	@""
	.align	4
.nv.constant0._Z5tracePiS_i:
	.zero		916


//--------------------- .nv.constant0._Z9transposePiS_i --------------------------
	.section	.nv.constant0._Z9transposePiS_i,"a",@progbits
	.sectionflags	@""
	.align	4
.nv.constant0._Z9transposePiS_i:
	.zero		916


//--------------------- SYMBOLS --------------------------

	.type		.nv.reservedSmem.offset0,@object
	.size		.nv.reservedSmem.offset0,0x4
